//
// Generated by NVIDIA NVVM Compiler
//
// Compiler Build ID: CL-36424714
// Cuda compilation tools, release 13.0, V13.0.88
// Based on NVVM 20.0.0
//

.version 9.0
.target sm_100
.address_size 64

	// .globl	_Z8MyKernelPii

.visible .entry _Z8MyKernelPii(
	.param .u64 .ptr .align 1 _Z8MyKernelPii_param_0,
	.param .u32 _Z8MyKernelPii_param_1
)
{
	.reg .pred 	%p<2>;
	.reg .b32 	%r<8>;
	.reg .b64 	%rd<5>;

	ld.param.u64 	%rd1, [_Z8MyKernelPii_param_0];
	ld.param.u32 	%r2, [_Z8MyKernelPii_param_1];
	mov.u32 	%r3, %tid.x;
	mov.u32 	%r4, %ctaid.x;
	mov.u32 	%r5, %ntid.x;
	mad.lo.s32 	%r1, %r4, %r5, %r3;
	setp.ge.s32 	%p1, %r1, %r2;
	@%p1 bra 	$L__BB0_2;
	cvta.to.global.u64 	%rd2, %rd1;
	mul.wide.s32 	%rd3, %r1, 4;
	add.s64 	%rd4, %rd2, %rd3;
	ld.global.u32 	%r6, [%rd4];
	mul.lo.s32 	%r7, %r6, %r6;
	st.global.u32 	[%rd4], %r7;
$L__BB0_2:
	ret;

}


// ===== COMPILED SASS (sm_100) =====

	.target	sm_100

	.elftype	@"ET_EXEC"


//--------------------- .note.nv.tkinfo           --------------------------
	.section	.note.nv.tkinfo,"",@"SHT_NOTE"
	.sectionflags	@"SHF_NOTE_NV_TKINFO"
	.tkinfo
        /*0018*/ 	.word	0x00000002
        /*0030*/ 	.string	""
        /*0030*/ 	.string	"ptxas"
        /*0030*/ 	.string	"Cuda compilation tools, release 13.0, V13.0.88"
        /*0030*/ 	.string	"Build cuda_13.0.r13.0/compiler.36424714_0"
        /*0030*/ 	.string	"-arch sm_100 -m 64 "



//--------------------- .note.nv.cuinfo           --------------------------
	.section	.note.nv.cuinfo,"",@"SHT_NOTE"
	.sectionflags	@"SHF_NOTE_NV_CUINFO"
        /*0018*/ 	.short	0x0002
        /*001a*/ 	.short	0x0064
        /*001c*/ 	.short	0x0082
	.zero		2


//--------------------- .nv.info                  --------------------------
	.section	.nv.info,"",@"SHT_CUDA_INFO"
	.align	4


	//----- nvinfo : EIATTR_REGCOUNT
	.align		4
        /*0000*/ 	.byte	0x04, 0x2f
        /*0002*/ 	.short	(.L_1 - .L_0)
	.align		4
.L_0:
        /*0004*/ 	.word	index@(_Z8MyKernelPii)
        /*0008*/ 	.word	0x00000008


	//----- nvinfo : EIATTR_FRAME_SIZE
	.align		4
.L_1:
        /*000c*/ 	.byte	0x04, 0x11
        /*000e*/ 	.short	(.L_3 - .L_2)
	.align		4
.L_2:
        /*0010*/ 	.word	index@(_Z8MyKernelPii)
        /*0014*/ 	.word	0x00000000


	//----- nvinfo : EIATTR_MIN_STACK_SIZE
	.align		4
.L_3:
        /*0018*/ 	.byte	0x04, 0x12
        /*001a*/ 	.short	(.L_5 - .L_4)
	.align		4
.L_4:
        /*001c*/ 	.word	index@(_Z8MyKernelPii)
        /*0020*/ 	.word	0x00000000
.L_5:


//--------------------- .nv.compat                --------------------------
	.section	.nv.compat,"",@"SHT_CUDA_COMPAT_INFO"
	.align	4
        /*0000*/ 	.byte	0x02, 0x09, 0x00, 0x00, 0x02, 0x02, 0x01, 0x00, 0x02, 0x05, 0x05, 0x00, 0x03, 0x07, 0x01, 0x01
        /*0010*/ 	.byte	0x02, 0x03, 0x00, 0x00, 0x02, 0x06, 0x01, 0x00, 0x04, 0x0b, 0x08, 0x00, 0x09, 0x00, 0x00, 0x00
        /*0020*/ 	.byte	0x00, 0x00, 0x00, 0x00


//--------------------- .nv.info._Z8MyKernelPii   --------------------------
	.section	.nv.info._Z8MyKernelPii,"",@"SHT_CUDA_INFO"
	.sectionflags	@""
	.align	4


	//----- nvinfo : EIATTR_CUDA_API_VERSION
	.align		4
        /*0000*/ 	.byte	0x04, 0x37
        /*0002*/ 	.short	(.L_7 - .L_6)
.L_6:
        /*0004*/ 	.word	0x00000082


	//----- nvinfo : EIATTR_KPARAM_INFO
	.align		4
.L_7:
        /*0008*/ 	.byte	0x04, 0x17
        /*000a*/ 	.short	(.L_9 - .L_8)
.L_8:
        /*000c*/ 	.word	0x00000000
        /*0010*/ 	.short	0x0001
        /*0012*/ 	.short	0x0008
        /*0014*/ 	.byte	0x00, 0xf0, 0x11, 0x00


	//----- nvinfo : EIATTR_KPARAM_INFO
	.align		4
.L_9:
        /*0018*/ 	.byte	0x04, 0x17
        /*001a*/ 	.short	(.L_11 - .L_10)
.L_10:
        /*001c*/ 	.word	0x00000000
        /*0020*/ 	.short	0x0000
        /*0022*/ 	.short	0x0000
        /*0024*/ 	.byte	0x00, 0xf5, 0x21, 0x00


	//----- nvinfo : EIATTR_SPARSE_MMA_MASK
	.align		4
.L_11:
        /*0028*/ 	.byte	0x03, 0x50
        /*002a*/ 	.short	0x0000


	//----- nvinfo : EIATTR_MAXREG_COUNT
	.align		4
        /*002c*/ 	.byte	0x03, 0x1b
        /*002e*/ 	.short	0x00ff


	//----- nvinfo : EIATTR_MERCURY_ISA_VERSION
	.align		4
        /*0030*/ 	.byte	0x03, 0x5f
        /*0032*/ 	.short	0x0101


	//----- nvinfo : EIATTR_VRC_CTA_INIT_COUNT
	.align		4
        /*0034*/ 	.byte	0x02, 0x4a
	.zero		1
	.zero		1


	//----- nvinfo : EIATTR_EXIT_INSTR_OFFSETS
	.align		4
        /*0038*/ 	.byte	0x04, 0x1c
        /*003a*/ 	.short	(.L_13 - .L_12)


	//   ....[0]....
.L_12:
        /*003c*/ 	.word	0x00000070


	//   ....[1]....
        /*0040*/ 	.word	0x000000e0


	//----- nvinfo : EIATTR_CBANK_PARAM_SIZE
	.align		4
.L_13:
        /*0044*/ 	.byte	0x03, 0x19
        /*0046*/ 	.short	0x000c


	//----- nvinfo : EIATTR_PARAM_CBANK
	.align		4
        /*0048*/ 	.byte	0x04, 0x0a
        /*004a*/ 	.short	(.L_15 - .L_14)
	.align		4
.L_14:
        /*004c*/ 	.word	index@(.nv.constant0._Z8MyKernelPii)
        /*0050*/ 	.short	0x0380
        /*0052*/ 	.short	0x000c


	//----- nvinfo : EIATTR_SW_WAR
	.align		4
.L_15:
        /*0054*/ 	.byte	0x04, 0x36
        /*0056*/ 	.short	(.L_17 - .L_16)
.L_16:
        /*0058*/ 	.word	0x00000008
.L_17:


//--------------------- .nv.callgraph             --------------------------
	.section	.nv.callgraph,"",@"SHT_CUDA_CALLGRAPH"
	.align	4
	.sectionentsize	8
	.align		4
        /*0000*/ 	.word	0x00000000
	.align		4
        /*0004*/ 	.word	0xffffffff
	.align		4
        /*0008*/ 	.word	0x00000000
	.align		4
        /*000c*/ 	.word	0xfffffffe
	.align		4
        /*0010*/ 	.word	0x00000000
	.align		4
        /*0014*/ 	.word	0xfffffffd
	.align		4
        /*0018*/ 	.word	0x00000000
	.align		4
        /*001c*/ 	.word	0xfffffffc


//--------------------- .text._Z8MyKernelPii      --------------------------
	.section	.text._Z8MyKernelPii,"ax",@progbits
	.align	128
        .global         _Z8MyKernelPii
        .type           _Z8MyKernelPii,@function
        .size           _Z8MyKernelPii,(.L_x_1 - _Z8MyKernelPii)
        .other          _Z8MyKernelPii,@"STO_CUDA_ENTRY STV_DEFAULT"
_Z8MyKernelPii:
.text._Z8MyKernelPii:
[----:B------:R-:W-:Y:S01]  /*0000*/  LDC R1, c[0x0][0x37c] ;  /* 0x0000df00ff017b82 */ /* 0x000fe20000000800 */
[----:B------:R-:W0:Y:S07]  /*0010*/  S2R R5, SR_TID.X ;  /* 0x0000000000057919 */ /* 0x000e2e0000002100 */
[----:B------:R-:W0:Y:S01]  /*0020*/  S2UR UR4, SR_CTAID.X ;  /* 0x00000000000479c3 */ /* 0x000e220000002500 */
[----:B------:R-:W1:Y:S07]  /*0030*/  LDCU UR5, c[0x0][0x388] ;  /* 0x00007100ff0577ac */ /* 0x000e6e0008000800 */
[----:B------:R-:W0:Y:S02]  /*0040*/  LDC R0, c[0x0][0x360] ;  /* 0x0000d800ff007b82 */ /* 0x000e240000000800 */
[----:B0-----:R-:W-:-:S05]  /*0050*/  IMAD R5, R0, UR4, R5 ;  /* 0x0000000400057c24 */ /* 0x001fca000f8e0205 */
[----:B-1----:R-:W-:-:S13]  /*0060*/  ISETP.GE.AND P0, PT, R5, UR5, PT ;  /* 0x0000000505007c0c */ /* 0x002fda000bf06270 */
[----:B------:R-:W-:Y:S05]  /*0070*/  @P0 EXIT ;  /* 0x000000000000094d */ /* 0x000fea0003800000 */
[----:B------:R-:W0:Y:S01]  /*0080*/  LDC.64 R2, c[0x0][0x380] ;  /* 0x0000e000ff027b82 */ /* 0x000e220000000a00 */
[----:B------:R-:W1:Y:S01]  /*0090*/  LDCU.64 UR4, c[0x0][0x358] ;  /* 0x00006b00ff0477ac */ /* 0x000e620008000a00 */
[----:B0-----:R-:W-:-:S05]  /*00a0*/  IMAD.WIDE R2, R5, 0x4, R2 ;  /* 0x0000000405027825 */ /* 0x001fca00078e0202 */
[----:B-1----:R-:W2:Y:S02]  /*00b0*/  LDG.E R0, desc[UR4][R2.64] ;  /* 0x0000000402007981 */ /* 0x002ea4000c1e1900 */
[----:B--2---:R-:W-:-:S05]  /*00c0*/  IMAD R5, R0, R0, RZ ;  /* 0x0000000000057224 */ /* 0x004fca00078e02ff */
[----:B------:R-:W-:Y:S01]  /*00d0*/  STG.E desc[UR4][R2.64], R5 ;  /* 0x0000000502007986 */ /* 0x000fe2000c101904 */
[----:B------:R-:W-:Y:S05]  /*00e0*/  EXIT ;  /* 0x000000000000794d */ /* 0x000fea0003800000 */
.L_x_0:
[----:B------:R-:W-:-:S00]  /*00f0*/  BRA `(.L_x_0) ;  /* 0xfffffffc00fc7947 */ /* 0x000fc0000383ffff */
[----:B------:R-:W-:-:S00]  /*0100*/  NOP ;  /* 0x0000000000007918 */ /* 0x000fc00000000000 */
[----:B------:R-:W-:-:S00]  /*0110*/  NOP ;  /* 0x0000000000007918 */ /* 0x000fc00000000000 */
[----:B------:R-:W-:-:S00]  /*0120*/  NOP ;  /* 0x0000000000007918 */ /* 0x000fc00000000000 */
[----:B------:R-:W-:-:S00]  /*0130*/  NOP ;  /* 0x0000000000007918 */ /* 0x000fc00000000000 */
[----:B------:R-:W-:-:S00]  /*0140*/  NOP ;  /* 0x0000000000007918 */ /* 0x000fc00000000000 */
[----:B------:R-:W-:-:S00]  /*0150*/  NOP ;  /* 0x0000000000007918 */ /* 0x000fc00000000000 */
[----:B------:R-:W-:-:S00]  /*0160*/  NOP ;  /* 0x0000000000007918 */ /* 0x000fc00000000000 */
[----:B------:R-:W-:-:S00]  /*0170*/  NOP ;  /* 0x0000000000007918 */ /* 0x000fc00000000000 */
.L_x_1:


//--------------------- .nv.shared.reserved.0     --------------------------
	.section	.nv.shared.reserved.0,"aw",@nobits
	.weak		__nv_reservedSMEM_offset_0_alias
	.size		__nv_reservedSMEM_offset_0_alias, 0, 64
	.other		__nv_reservedSMEM_offset_0_alias,@"STO_CUDA_RESERVED_SHARED STV_DEFAULT"
__nv_reservedSMEM_offset_0_alias:
	.zero		0
	.zero		64


//--------------------- .nv.constant0._Z8MyKernelPii --------------------------
	.section	.nv.constant0._Z8MyKernelPii,"a",@progbits
	.sectionflags	@""
	.align	4
.nv.constant0._Z8MyKernelPii:
	.zero		908


//--------------------- SYMBOLS --------------------------

	.type		.nv.reservedSmem.offset0,@object
	.size		.nv.reservedSmem.offset0,0x4
